//
// Generated by NVIDIA NVVM Compiler
//
// Compiler Build ID: CL-36424714
// Cuda compilation tools, release 13.0, V13.0.88
// Based on NVVM 20.0.0
//

.version 9.0
.target sm_100
.address_size 64

	// .globl	_Z13float_to_int8PfPaf

.visible .entry _Z13float_to_int8PfPaf(
	.param .u64 .ptr .align 1 _Z13float_to_int8PfPaf_param_0,
	.param .u64 .ptr .align 1 _Z13float_to_int8PfPaf_param_1,
	.param .f32 _Z13float_to_int8PfPaf_param_2
)
{
	.reg .b32 	%r<3>;
	.reg .b32 	%f<6>;
	.reg .b64 	%rd<9>;

	ld.param.u64 	%rd1, [_Z13float_to_int8PfPaf_param_0];
	ld.param.u64 	%rd2, [_Z13float_to_int8PfPaf_param_1];
	ld.param.f32 	%f1, [_Z13float_to_int8PfPaf_param_2];
	cvta.to.global.u64 	%rd3, %rd2;
	cvta.to.global.u64 	%rd4, %rd1;
	mov.u32 	%r1, %ctaid.x;
	cvt.u64.u32 	%rd5, %r1;
	mul.wide.u32 	%rd6, %r1, 4;
	add.s64 	%rd7, %rd4, %rd6;
	ld.global.f32 	%f2, [%rd7];
	mul.f32 	%f3, %f2, 0f42FE0000;
	abs.f32 	%f4, %f1;
	div.rn.f32 	%f5, %f3, %f4;
	cvt.rzi.s32.f32 	%r2, %f5;
	add.s64 	%rd8, %rd3, %rd5;
	st.global.u8 	[%rd8], %r2;
	ret;

}
	// .globl	_Z8postprocPff
.visible .entry _Z8postprocPff(
	.param .u64 .ptr .align 1 _Z8postprocPff_param_0,
	.param .f32 _Z8postprocPff_param_1
)
{
	.reg .b32 	%r<2>;
	.reg .b32 	%f<6>;
	.reg .b64 	%rd<5>;

	ld.param.u64 	%rd1, [_Z8postprocPff_param_0];
	ld.param.f32 	%f1, [_Z8postprocPff_param_1];
	cvta.to.global.u64 	%rd2, %rd1;
	mov.u32 	%r1, %ctaid.x;
	mul.wide.u32 	%rd3, %r1, 4;
	add.s64 	%rd4, %rd2, %rd3;
	ld.global.f32 	%f2, [%rd4];
	abs.f32 	%f3, %f1;
	mul.f32 	%f4, %f3, %f2;
	div.rn.f32 	%f5, %f4, 0f467C0400;
	st.global.f32 	[%rd4], %f5;
	ret;

}


// ===== COMPILED SASS (sm_100) =====

	.target	sm_100

	.elftype	@"ET_EXEC"


//--------------------- .note.nv.tkinfo           --------------------------
	.section	.note.nv.tkinfo,"",@"SHT_NOTE"
	.sectionflags	@"SHF_NOTE_NV_TKINFO"
	.tkinfo
        /*0018*/ 	.word	0x00000002
        /*0030*/ 	.string	""
        /*0030*/ 	.string	"ptxas"
        /*0030*/ 	.string	"Cuda compilation tools, release 13.0, V13.0.88"
        /*0030*/ 	.string	"Build cuda_13.0.r13.0/compiler.36424714_0"
        /*0030*/ 	.string	"-arch sm_100 -m 64 "



//--------------------- .note.nv.cuinfo           --------------------------
	.section	.note.nv.cuinfo,"",@"SHT_NOTE"
	.sectionflags	@"SHF_NOTE_NV_CUINFO"
        /*0018*/ 	.short	0x0002
        /*001a*/ 	.short	0x0064
        /*001c*/ 	.short	0x0082
	.zero		2


//--------------------- .nv.info                  --------------------------
	.section	.nv.info,"",@"SHT_CUDA_INFO"
	.align	4


	//----- nvinfo : EIATTR_REGCOUNT
	.align		4
        /*0000*/ 	.byte	0x04, 0x2f
        /*0002*/ 	.short	(.L_1 - .L_0)
	.align		4
.L_0:
        /*0004*/ 	.word	index@(_Z13float_to_int8PfPaf)
        /*0008*/ 	.word	0x0000000f


	//----- nvinfo : EIATTR_FRAME_SIZE
	.align		4
.L_1:
        /*000c*/ 	.byte	0x04, 0x11
        /*000e*/ 	.short	(.L_3 - .L_2)
	.align		4
.L_2:
        /*0010*/ 	.word	index@($__internal_1_$__cuda_sm3x_div_rn_noftz_f32_slowpath)
        /*0014*/ 	.word	0x00000000


	//----- nvinfo : EIATTR_FRAME_SIZE
	.align		4
.L_3:
        /*0018*/ 	.byte	0x04, 0x11
        /*001a*/ 	.short	(.L_5 - .L_4)
	.align		4
.L_4:
        /*001c*/ 	.word	index@(_Z13float_to_int8PfPaf)
        /*0020*/ 	.word	0x00000000


	//----- nvinfo : EIATTR_REGCOUNT
	.align		4
.L_5:
        /*0024*/ 	.byte	0x04, 0x2f
        /*0026*/ 	.short	(.L_7 - .L_6)
	.align		4
.L_6:
        /*0028*/ 	.word	index@(_Z8postprocPff)
        /*002c*/ 	.word	0x0000000e


	//----- nvinfo : EIATTR_FRAME_SIZE
	.align		4
.L_7:
        /*0030*/ 	.byte	0x04, 0x11
        /*0032*/ 	.short	(.L_9 - .L_8)
	.align		4
.L_8:
        /*0034*/ 	.word	index@($__internal_0_$__cuda_sm3x_div_rn_noftz_f32_slowpath)
        /*0038*/ 	.word	0x00000000


	//----- nvinfo : EIATTR_FRAME_SIZE
	.align		4
.L_9:
        /*003c*/ 	.byte	0x04, 0x11
        /*003e*/ 	.short	(.L_11 - .L_10)
	.align		4
.L_10:
        /*0040*/ 	.word	index@(_Z8postprocPff)
        /*0044*/ 	.word	0x00000000


	//----- nvinfo : EIATTR_MIN_STACK_SIZE
	.align		4
.L_11:
        /*0048*/ 	.byte	0x04, 0x12
        /*004a*/ 	.short	(.L_13 - .L_12)
	.align		4
.L_12:
        /*004c*/ 	.word	index@(_Z8postprocPff)
        /*0050*/ 	.word	0x00000000


	//----- nvinfo : EIATTR_MIN_STACK_SIZE
	.align		4
.L_13:
        /*0054*/ 	.byte	0x04, 0x12
        /*0056*/ 	.short	(.L_15 - .L_14)
	.align		4
.L_14:
        /*0058*/ 	.word	index@(_Z13float_to_int8PfPaf)
        /*005c*/ 	.word	0x00000000
.L_15:


//--------------------- .nv.compat                --------------------------
	.section	.nv.compat,"",@"SHT_CUDA_COMPAT_INFO"
	.align	4
        /*0000*/ 	.byte	0x02, 0x09, 0x00, 0x00, 0x02, 0x02, 0x01, 0x00, 0x02, 0x05, 0x05, 0x00, 0x03, 0x07, 0x01, 0x01
        /*0010*/ 	.byte	0x02, 0x03, 0x00, 0x00, 0x02, 0x06, 0x01, 0x00, 0x04, 0x0b, 0x08, 0x00, 0x01, 0x00, 0x00, 0x00
        /*0020*/ 	.byte	0x00, 0x00, 0x00, 0x00


//--------------------- .nv.info._Z8postprocPff   --------------------------
	.section	.nv.info._Z8postprocPff,"",@"SHT_CUDA_INFO"
	.sectionflags	@""
	.align	4


	//----- nvinfo : EIATTR_CUDA_API_VERSION
	.align		4
        /*0000*/ 	.byte	0x04, 0x37
        /*0002*/ 	.short	(.L_17 - .L_16)
.L_16:
        /*0004*/ 	.word	0x00000082


	//----- nvinfo : EIATTR_KPARAM_INFO
	.align		4
.L_17:
        /*0008*/ 	.byte	0x04, 0x17
        /*000a*/ 	.short	(.L_19 - .L_18)
.L_18:
        /*000c*/ 	.word	0x00000000
        /*0010*/ 	.short	0x0001
        /*0012*/ 	.short	0x0008
        /*0014*/ 	.byte	0x00, 0xf0, 0x11, 0x00


	//----- nvinfo : EIATTR_KPARAM_INFO
	.align		4
.L_19:
        /*0018*/ 	.byte	0x04, 0x17
        /*001a*/ 	.short	(.L_21 - .L_20)
.L_20:
        /*001c*/ 	.word	0x00000000
        /*0020*/ 	.short	0x0000
        /*0022*/ 	.short	0x0000
        /*0024*/ 	.byte	0x00, 0xf5, 0x21, 0x00


	//----- nvinfo : EIATTR_SPARSE_MMA_MASK
	.align		4
.L_21:
        /*0028*/ 	.byte	0x03, 0x50
        /*002a*/ 	.short	0x0000


	//----- nvinfo : EIATTR_MAXREG_COUNT
	.align		4
        /*002c*/ 	.byte	0x03, 0x1b
        /*002e*/ 	.short	0x00ff


	//----- nvinfo : EIATTR_MERCURY_ISA_VERSION
	.align		4
        /*0030*/ 	.byte	0x03, 0x5f
        /*0032*/ 	.short	0x0101


	//----- nvinfo : EIATTR_VRC_CTA_INIT_COUNT
	.align		4
        /*0034*/ 	.byte	0x02, 0x4a
	.zero		1
	.zero		1


	//----- nvinfo : EIATTR_EXIT_INSTR_OFFSETS
	.align		4
        /*0038*/ 	.byte	0x04, 0x1c
        /*003a*/ 	.short	(.L_23 - .L_22)


	//   ....[0]....
.L_22:
        /*003c*/ 	.word	0x00000150


	//----- nvinfo : EIATTR_CRS_STACK_SIZE
	.align		4
.L_23:
        /*0040*/ 	.byte	0x04, 0x1e
        /*0042*/ 	.short	(.L_25 - .L_24)
.L_24:
        /*0044*/ 	.word	0x00000000


	//----- nvinfo : EIATTR_CBANK_PARAM_SIZE
	.align		4
.L_25:
        /*0048*/ 	.byte	0x03, 0x19
        /*004a*/ 	.short	0x000c


	//----- nvinfo : EIATTR_PARAM_CBANK
	.align		4
        /*004c*/ 	.byte	0x04, 0x0a
        /*004e*/ 	.short	(.L_27 - .L_26)
	.align		4
.L_26:
        /*0050*/ 	.word	index@(.nv.constant0._Z8postprocPff)
        /*0054*/ 	.short	0x0380
        /*0056*/ 	.short	0x000c


	//----- nvinfo : EIATTR_SW_WAR
	.align		4
.L_27:
        /*0058*/ 	.byte	0x04, 0x36
        /*005a*/ 	.short	(.L_29 - .L_28)
.L_28:
        /*005c*/ 	.word	0x00000008
.L_29:


//--------------------- .nv.info._Z13float_to_int8PfPaf --------------------------
	.section	.nv.info._Z13float_to_int8PfPaf,"",@"SHT_CUDA_INFO"
	.sectionflags	@""
	.align	4


	//----- nvinfo : EIATTR_CUDA_API_VERSION
	.align		4
        /*0000*/ 	.byte	0x04, 0x37
        /*0002*/ 	.short	(.L_31 - .L_30)
.L_30:
        /*0004*/ 	.word	0x00000082


	//----- nvinfo : EIATTR_KPARAM_INFO
	.align		4
.L_31:
        /*0008*/ 	.byte	0x04, 0x17
        /*000a*/ 	.short	(.L_33 - .L_32)
.L_32:
        /*000c*/ 	.word	0x00000000
        /*0010*/ 	.short	0x0002
        /*0012*/ 	.short	0x0010
        /*0014*/ 	.byte	0x00, 0xf0, 0x11, 0x00


	//----- nvinfo : EIATTR_KPARAM_INFO
	.align		4
.L_33:
        /*0018*/ 	.byte	0x04, 0x17
        /*001a*/ 	.short	(.L_35 - .L_34)
.L_34:
        /*001c*/ 	.word	0x00000000
        /*0020*/ 	.short	0x0001
        /*0022*/ 	.short	0x0008
        /*0024*/ 	.byte	0x00, 0xf5, 0x21, 0x00


	//----- nvinfo : EIATTR_KPARAM_INFO
	.align		4
.L_35:
        /*0028*/ 	.byte	0x04, 0x17
        /*002a*/ 	.short	(.L_37 - .L_36)
.L_36:
        /*002c*/ 	.word	0x00000000
        /*0030*/ 	.short	0x0000
        /*0032*/ 	.short	0x0000
        /*0034*/ 	.byte	0x00, 0xf5, 0x21, 0x00


	//----- nvinfo : EIATTR_SPARSE_MMA_MASK
	.align		4
.L_37:
        /*0038*/ 	.byte	0x03, 0x50
        /*003a*/ 	.short	0x0000


	//----- nvinfo : EIATTR_MAXREG_COUNT
	.align		4
        /*003c*/ 	.byte	0x03, 0x1b
        /*003e*/ 	.short	0x00ff


	//----- nvinfo : EIATTR_MERCURY_ISA_VERSION
	.align		4
        /*0040*/ 	.byte	0x03, 0x5f
        /*0042*/ 	.short	0x0101


	//----- nvinfo : EIATTR_VRC_CTA_INIT_COUNT
	.align		4
        /*0044*/ 	.byte	0x02, 0x4a
	.zero		1
	.zero		1


	//----- nvinfo : EIATTR_EXIT_INSTR_OFFSETS
	.align		4
        /*0048*/ 	.byte	0x04, 0x1c
        /*004a*/ 	.short	(.L_39 - .L_38)


	//   ....[0]....
.L_38:
        /*004c*/ 	.word	0x00000190


	//----- nvinfo : EIATTR_CRS_STACK_SIZE
	.align		4
.L_39:
        /*0050*/ 	.byte	0x04, 0x1e
        /*0052*/ 	.short	(.L_41 - .L_40)
.L_40:
        /*0054*/ 	.word	0x00000000


	//----- nvinfo : EIATTR_CBANK_PARAM_SIZE
	.align		4
.L_41:
        /*0058*/ 	.byte	0x03, 0x19
        /*005a*/ 	.short	0x0014


	//----- nvinfo : EIATTR_PARAM_CBANK
	.align		4
        /*005c*/ 	.byte	0x04, 0x0a
        /*005e*/ 	.short	(.L_43 - .L_42)
	.align		4
.L_42:
        /*0060*/ 	.word	index@(.nv.constant0._Z13float_to_int8PfPaf)
        /*0064*/ 	.short	0x0380
        /*0066*/ 	.short	0x0014


	//----- nvinfo : EIATTR_SW_WAR
	.align		4
.L_43:
        /*0068*/ 	.byte	0x04, 0x36
        /*006a*/ 	.short	(.L_45 - .L_44)
.L_44:
        /*006c*/ 	.word	0x00000008
.L_45:


//--------------------- .nv.callgraph             --------------------------
	.section	.nv.callgraph,"",@"SHT_CUDA_CALLGRAPH"
	.align	4
	.sectionentsize	8
	.align		4
        /*0000*/ 	.word	0x00000000
	.align		4
        /*0004*/ 	.word	0xffffffff
	.align		4
        /*0008*/ 	.word	0x00000000
	.align		4
        /*000c*/ 	.word	0xfffffffe
	.align		4
        /*0010*/ 	.word	0x00000000
	.align		4
        /*0014*/ 	.word	0xfffffffd
	.align		4
        /*0018*/ 	.word	0x00000000
	.align		4
        /*001c*/ 	.word	0xfffffffc


//--------------------- .text._Z8postprocPff      --------------------------
	.section	.text._Z8postprocPff,"ax",@progbits
	.align	128
        .global         _Z8postprocPff
        .type           _Z8postprocPff,@function
        .size           _Z8postprocPff,(.L_x_20 - _Z8postprocPff)
        .other          _Z8postprocPff,@"STO_CUDA_ENTRY STV_DEFAULT"
_Z8postprocPff:
.text._Z8postprocPff:
[----:B------:R-:W-:Y:S01]  /*0000*/  LDC R1, c[0x0][0x37c] ;  /* 0x0000df00ff017b82 */ /* 0x000fe20000000800 */
[----:B------:R-:W0:Y:S07]  /*0010*/  S2R R5, SR_CTAID.X ;  /* 0x0000000000057919 */ /* 0x000e2e0000002500 */
[----:B------:R-:W0:Y:S01]  /*0020*/  LDC.64 R2, c[0x0][0x380] ;  /* 0x0000e000ff027b82 */ /* 0x000e220000000a00 */
[----:B------:R-:W1:Y:S01]  /*0030*/  LDCU.64 UR6, c[0x0][0x358] ;  /* 0x00006b00ff0677ac */ /* 0x000e620008000a00 */
[----:B------:R-:W2:Y:S01]  /*0040*/  LDCU UR4, c[0x0][0x388] ;  /* 0x00007100ff0477ac */ /* 0x000ea20008000800 */
[----:B0-----:R-:W-:-:S05]  /*0050*/  IMAD.WIDE.U32 R2, R5, 0x4, R2 ;  /* 0x0000000405027825 */ /* 0x001fca00078e0002 */
[----:B-1----:R-:W2:Y:S01]  /*0060*/  LDG.E R0, desc[UR6][R2.64] ;  /* 0x0000000602007981 */ /* 0x002ea2000c1e1900 */
[----:B------:R-:W-:Y:S02]  /*0070*/  IMAD.MOV.U32 R5, RZ, RZ, 0x38820610 ;  /* 0x38820610ff057424 */ /* 0x000fe400078e00ff */
[----:B------:R-:W-:-:S04]  /*0080*/  IMAD.MOV.U32 R4, RZ, RZ, 0x467c0400 ;  /* 0x467c0400ff047424 */ /* 0x000fc800078e00ff */
[----:B------:R-:W-:-:S04]  /*0090*/  FFMA R4, R5, -R4, 1 ;  /* 0x3f80000005047423 */ /* 0x000fc80000000804 */
[----:B------:R-:W-:Y:S01]  /*00a0*/  FFMA R5, R4, R5, 6.2000122852623462677e-05 ;  /* 0x3882061004057423 */ /* 0x000fe20000000005 */
[----:B--2---:R-:W-:-:S04]  /*00b0*/  FMUL R0, R0, |UR4| ;  /* 0x4000000400007c20 */ /* 0x004fc80008400000 */
[----:B------:R-:W0:Y:S01]  /*00c0*/  FCHK P0, R0, 16129 ;  /* 0x467c040000007902 */ /* 0x000e220000000000 */
[----:B------:R-:W-:-:S04]  /*00d0*/  FFMA R4, R0, R5, RZ ;  /* 0x0000000500047223 */ /* 0x000fc800000000ff */
[----:B------:R-:W-:-:S04]  /*00e0*/  FFMA R6, R4, -16129, R0 ;  /* 0xc67c040004067823 */ /* 0x000fc80000000000 */
[----:B------:R-:W-:Y:S01]  /*00f0*/  FFMA R5, R5, R6, R4 ;  /* 0x0000000605057223 */ /* 0x000fe20000000004 */
[----:B0-----:R-:W-:Y:S06]  /*0100*/  @!P0 BRA `(.L_x_0) ;  /* 0x00000000000c8947 */ /* 0x001fec0003800000 */
[----:B------:R-:W-:-:S07]  /*0110*/  MOV R4, 0x130 ;  /* 0x0000013000047802 */ /* 0x000fce0000000f00 */
[----:B------:R-:W-:Y:S05]  /*0120*/  CALL.REL.NOINC `($__internal_0_$__cuda_sm3x_div_rn_noftz_f32_slowpath) ;  /* 0x00000000000c7944 */ /* 0x000fea0003c00000 */
[----:B------:R-:W-:-:S07]  /*0130*/  IMAD.MOV.U32 R5, RZ, RZ, R6 ;  /* 0x000000ffff057224 */ /* 0x000fce00078e0006 */
.L_x_0:
[----:B------:R-:W-:Y:S01]  /*0140*/  STG.E desc[UR6][R2.64], R5 ;  /* 0x0000000502007986 */ /* 0x000fe2000c101906 */
[----:B------:R-:W-:Y:S05]  /*0150*/  EXIT ;  /* 0x000000000000794d */ /* 0x000fea0003800000 */
        .weak           $__internal_0_$__cuda_sm3x_div_rn_noftz_f32_slowpath
        .type           $__internal_0_$__cuda_sm3x_div_rn_noftz_f32_slowpath,@function
        .size           $__internal_0_$__cuda_sm3x_div_rn_noftz_f32_slowpath,(.L_x_20 - $__internal_0_$__cuda_sm3x_div_rn_noftz_f32_slowpath)
$__internal_0_$__cuda_sm3x_div_rn_noftz_f32_slowpath:
[--C-:B------:R-:W-:Y:S01]  /*0160*/  SHF.R.U32.HI R5, RZ, 0x17, R0.reuse ;  /* 0x00000017ff057819 */ /* 0x100fe20000011600 */
[----:B------:R-:W-:-:S03]  /*0170*/  IMAD.MOV.U32 R6, RZ, RZ, R0 ;  /* 0x000000ffff067224 */ /* 0x000fc600078e0000 */
[----:B------:R-:W-:-:S05]  /*0180*/  LOP3.LUT R5, R5, 0xff, RZ, 0xc0, !PT ;  /* 0x000000ff05057812 */ /* 0x000fca00078ec0ff */
[----:B------:R-:W-:-:S05]  /*0190*/  VIADD R8, R5, 0xffffffff ;  /* 0xffffffff05087836 */ /* 0x000fca0000000000 */
[----:B------:R-:W-:-:S13]  /*01a0*/  ISETP.GT.U32.OR P0, PT, R8, 0xfd, !PT ;  /* 0x000000fd0800780c */ /* 0x000fda0007f04470 */
[----:B------:R-:W-:Y:S01]  /*01b0*/  @!P0 IMAD.MOV.U32 R7, RZ, RZ, RZ ;  /* 0x000000ffff078224 */ /* 0x000fe200078e00ff */
[----:B------:R-:W-:Y:S06]  /*01c0*/  @!P0 BRA `(.L_x_1) ;  /* 0x00000000003c8947 */ /* 0x000fec0003800000 */
[----:B------:R-:W-:-:S13]  /*01d0*/  FSETP.GTU.FTZ.AND P0, PT, |R0|, +INF , PT ;  /* 0x7f8000000000780b */ /* 0x000fda0003f1c200 */
[----:B------:R-:W-:Y:S05]  /*01e0*/  @P0 BRA `(.L_x_2) ;  /* 0x0000000400280947 */ /* 0x000fea0003800000 */
[----:B------:R-:W-:-:S05]  /*01f0*/  IMAD.MOV.U32 R7, RZ, RZ, 0x467c0400 ;  /* 0x467c0400ff077424 */ /* 0x000fca00078e00ff */
[----:B------:R-:W-:-:S13]  /*0200*/  LOP3.LUT P0, RZ, R7, 0x7fffffff, R6, 0xc8, !PT ;  /* 0x7fffffff07ff7812 */ /* 0x000fda000780c806 */
[----:B------:R-:W-:Y:S05]  /*0210*/  @!P0 BRA `(.L_x_3) ;  /* 0x0000000400148947 */ /* 0x000fea0003800000 */
[----:B------:R-:W-:-:S13]  /*0220*/  LOP3.LUT P0, RZ, R6, 0x7fffffff, RZ, 0xc0, !PT ;  /* 0x7fffffff06ff7812 */ /* 0x000fda000780c0ff */
[----:B------:R-:W-:Y:S05]  /*0230*/  @!P0 BRA `(.L_x_4) ;  /* 0x0000000400048947 */ /* 0x000fea0003800000 */
[----:B------:R-:W-:Y:S02]  /*0240*/  FSETP.NEU.FTZ.AND P0, PT, |R0|, +INF , PT ;  /* 0x7f8000000000780b */ /* 0x000fe40003f1d200 */
[----:B------:R-:W-:-:S04]  /*0250*/  LOP3.LUT P1, RZ, R7, 0x7fffffff, RZ, 0xc0, !PT ;  /* 0x7fffffff07ff7812 */ /* 0x000fc8000782c0ff */
[----:B------:R-:W-:-:S13]  /*0260*/  PLOP3.LUT P0, PT, P0, P1, PT, 0x2f, 0xf2 ;  /* 0x0000000000f2781c */ /* 0x000fda0000702577 */
[----:B------:R-:W-:Y:S05]  /*0270*/  @P0 BRA `(.L_x_5) ;  /* 0x0000000000e80947 */ /* 0x000fea0003800000 */
[----:B------:R-:W-:-:S13]  /*0280*/  ISETP.GE.AND P0, PT, R8, RZ, PT ;  /* 0x000000ff0800720c */ /* 0x000fda0003f06270 */
[----:B------:R-:W-:Y:S02]  /*0290*/  @P0 IMAD.MOV.U32 R7, RZ, RZ, RZ ;  /* 0x000000ffff070224 */ /* 0x000fe400078e00ff */
[----:B------:R-:W-:Y:S01]  /*02a0*/  @!P0 FFMA R6, R0, 1.84467440737095516160e+19, RZ ;  /* 0x5f80000000068823 */ /* 0x000fe200000000ff */
[----:B------:R-:W-:-:S07]  /*02b0*/  @!P0 IMAD.MOV.U32 R7, RZ, RZ, -0x40 ;  /* 0xffffffc0ff078424 */ /* 0x000fce00078e00ff */
.L_x_1:
[----:B------:R-:W-:Y:S01]  /*02c0*/  UMOV UR4, 0x467c0400 ;  /* 0x467c040000047882 */ /* 0x000fe20000000000 */
[----:B------:R-:W-:Y:S01]  /*02d0*/  VIADD R5, R5, 0xffffff81 ;  /* 0xffffff8105057836 */ /* 0x000fe20000000000 */
[----:B------:R-:W-:-:S03]  /*02e0*/  UIADD3 UR4, UPT, UPT, UR4, -0x6800000, URZ ;  /* 0xf980000004047890 */ /* 0x000fc6000fffe0ff */
[----:B------:R-:W-:Y:S01]  /*02f0*/  IMAD R0, R5, -0x800000, R6 ;  /* 0xff80000005007824 */ /* 0x000fe200078e0206 */
[----:B------:R-:W-:Y:S02]  /*0300*/  IADD3 R7, PT, PT, R7, -0xd, R5 ;  /* 0xfffffff307077810 */ /* 0x000fe40007ffe005 */
[----:B------:R-:W-:-:S03]  /*0310*/  FADD.FTZ R9, -RZ, -UR4 ;  /* 0x80000004ff097e21 */ /* 0x000fc60008010100 */
[----:B------:R-:W0:Y:S02]  /*0320*/  MUFU.RCP R8, UR4 ;  /* 0x0000000400087d08 */ /* 0x000e240008001000 */
[----:B0-----:R-:W-:-:S04]  /*0330*/  FFMA R11, R8, R9, 1 ;  /* 0x3f800000080b7423 */ /* 0x001fc80000000009 */
[----:B------:R-:W-:-:S04]  /*0340*/  FFMA R11, R8, R11, R8 ;  /* 0x0000000b080b7223 */ /* 0x000fc80000000008 */
[----:B------:R-:W-:-:S04]  /*0350*/  FFMA R6, R0, R11, RZ ;  /* 0x0000000b00067223 */ /* 0x000fc800000000ff */
[----:B------:R-:W-:-:S04]  /*0360*/  FFMA R8, R9, R6, R0 ;  /* 0x0000000609087223 */ /* 0x000fc80000000000 */
[----:B------:R-:W-:-:S04]  /*0370*/  FFMA R8, R11, R8, R6 ;  /* 0x000000080b087223 */ /* 0x000fc80000000006 */
[----:B------:R-:W-:-:S04]  /*0380*/  FFMA R9, R9, R8, R0 ;  /* 0x0000000809097223 */ /* 0x000fc80000000000 */
[----:B------:R-:W-:-:S05]  /*0390*/  FFMA R6, R11, R9, R8 ;  /* 0x000000090b067223 */ /* 0x000fca0000000008 */
[----:B------:R-:W-:-:S04]  /*03a0*/  SHF.R.U32.HI R0, RZ, 0x17, R6 ;  /* 0x00000017ff007819 */ /* 0x000fc80000011606 */
[----:B------:R-:W-:-:S05]  /*03b0*/  LOP3.LUT R0, R0, 0xff, RZ, 0xc0, !PT ;  /* 0x000000ff00007812 */ /* 0x000fca00078ec0ff */
[----:B------:R-:W-:-:S04]  /*03c0*/  IMAD.IADD R10, R0, 0x1, R7 ;  /* 0x00000001000a7824 */ /* 0x000fc800078e0207 */
[----:B------:R-:W-:-:S05]  /*03d0*/  VIADD R0, R10, 0xffffffff ;  /* 0xffffffff0a007836 */ /* 0x000fca0000000000 */
[----:B------:R-:W-:-:S13]  /*03e0*/  ISETP.GE.U32.AND P0, PT, R0, 0xfe, PT ;  /* 0x000000fe0000780c */ /* 0x000fda0003f06070 */
[----:B------:R-:W-:Y:S05]  /*03f0*/  @!P0 BRA `(.L_x_6) ;  /* 0x0000000000808947 */ /* 0x000fea0003800000 */
[----:B------:R-:W-:-:S13]  /*0400*/  ISETP.GT.AND P0, PT, R10, 0xfe, PT ;  /* 0x000000fe0a00780c */ /* 0x000fda0003f04270 */
[----:B------:R-:W-:Y:S05]  /*0410*/  @P0 BRA `(.L_x_7) ;  /* 0x00000000006c0947 */ /* 0x000fea0003800000 */
[----:B------:R-:W-:-:S13]  /*0420*/  ISETP.GE.AND P0, PT, R10, 0x1, PT ;  /* 0x000000010a00780c */ /* 0x000fda0003f06270 */
[----:B------:R-:W-:Y:S05]  /*0430*/  @P0 BRA `(.L_x_8) ;  /* 0x0000000000980947 */ /* 0x000fea0003800000 */
[----:B------:R-:W-:Y:S02]  /*0440*/  ISETP.GE.AND P0, PT, R10, -0x18, PT ;  /* 0xffffffe80a00780c */ /* 0x000fe40003f06270 */
[----:B------:R-:W-:-:S11]  /*0450*/  LOP3.LUT R6, R6, 0x80000000, RZ, 0xc0, !PT ;  /* 0x8000000006067812 */ /* 0x000fd600078ec0ff */
[----:B------:R-:W-:Y:S05]  /*0460*/  @!P0 BRA `(.L_x_8) ;  /* 0x00000000008c8947 */ /* 0x000fea0003800000 */
[CC--:B------:R-:W-:Y:S01]  /*0470*/  FFMA.RZ R0, R11.reuse, R9.reuse, R8 ;  /* 0x000000090b007223 */ /* 0x0c0fe2000000c008 */
[----:B------:R-:W-:Y:S01]  /*0480*/  IMAD.MOV R7, RZ, RZ, -R10 ;  /* 0x000000ffff077224 */ /* 0x000fe200078e0a0a */
[C---:B------:R-:W-:Y:S02]  /*0490*/  ISETP.NE.AND P2, PT, R10.reuse, RZ, PT ;  /* 0x000000ff0a00720c */ /* 0x040fe40003f45270 */
[----:B------:R-:W-:Y:S02]  /*04a0*/  ISETP.NE.AND P1, PT, R10, RZ, PT ;  /* 0x000000ff0a00720c */ /* 0x000fe40003f25270 */
[----:B------:R-:W-:Y:S01]  /*04b0*/  LOP3.LUT R5, R0, 0x7fffff, RZ, 0xc0, !PT ;  /* 0x007fffff00057812 */ /* 0x000fe200078ec0ff */
[CCC-:B------:R-:W-:Y:S01]  /*04c0*/  FFMA.RP R0, R11.reuse, R9.reuse, R8.reuse ;  /* 0x000000090b007223 */ /* 0x1c0fe20000008008 */
[----:B------:R-:W-:Y:S01]  /*04d0*/  FFMA.RM R11, R11, R9, R8 ;  /* 0x000000090b0b7223 */ /* 0x000fe20000004008 */
[----:B------:R-:W-:Y:S01]  /*04e0*/  VIADD R8, R10, 0x20 ;  /* 0x000000200a087836 */ /* 0x000fe20000000000 */
[----:B------:R-:W-:-:S03]  /*04f0*/  LOP3.LUT R5, R5, 0x800000, RZ, 0xfc, !PT ;  /* 0x0080000005057812 */ /* 0x000fc600078efcff */
[----:B------:R-:W-:Y:S02]  /*0500*/  FSETP.NEU.FTZ.AND P0, PT, R0, R11, PT ;  /* 0x0000000b0000720b */ /* 0x000fe40003f1d000 */
[----:B------:R-:W-:Y:S02]  /*0510*/  SHF.L.U32 R8, R5, R8, RZ ;  /* 0x0000000805087219 */ /* 0x000fe400000006ff */
[----:B------:R-:W-:Y:S02]  /*0520*/  SEL R0, R7, RZ, P2 ;  /* 0x000000ff07007207 */ /* 0x000fe40001000000 */
[----:B------:R-:W-:Y:S02]  /*0530*/  ISETP.NE.AND P1, PT, R8, RZ, P1 ;  /* 0x000000ff0800720c */ /* 0x000fe40000f25270 */
[----:B------:R-:W-:Y:S02]  /*0540*/  SHF.R.U32.HI R0, RZ, R0, R5 ;  /* 0x00000000ff007219 */ /* 0x000fe40000011605 */
[----:B------:R-:W-:-:S02]  /*0550*/  PLOP3.LUT P0, PT, P0, P1, PT, 0xf8, 0x8f ;  /* 0x00000000008f781c */ /* 0x000fc40000703f70 */
[----:B------:R-:W-:Y:S02]  /*0560*/  SHF.R.U32.HI R8, RZ, 0x1, R0 ;  /* 0x00000001ff087819 */ /* 0x000fe40000011600 */
[----:B------:R-:W-:-:S04]  /*0570*/  SEL R5, RZ, 0x1, !P0 ;  /* 0x00000001ff057807 */ /* 0x000fc80004000000 */
[----:B------:R-:W-:-:S04]  /*0580*/  LOP3.LUT R5, R5, 0x1, R8, 0xf8, !PT ;  /* 0x0000000105057812 */ /* 0x000fc800078ef808 */
[----:B------:R-:W-:-:S05]  /*0590*/  LOP3.LUT R5, R5, R0, RZ, 0xc0, !PT ;  /* 0x0000000005057212 */ /* 0x000fca00078ec0ff */
[----:B------:R-:W-:-:S05]  /*05a0*/  IMAD.IADD R5, R8, 0x1, R5 ;  /* 0x0000000108057824 */ /* 0x000fca00078e0205 */
[----:B------:R-:W-:Y:S01]  /*05b0*/  LOP3.LUT R6, R5, R6, RZ, 0xfc, !PT ;  /* 0x0000000605067212 */ /* 0x000fe200078efcff */
[----:B------:R-:W-:Y:S06]  /*05c0*/  BRA `(.L_x_8) ;  /* 0x0000000000347947 */ /* 0x000fec0003800000 */
.L_x_7:
[----:B------:R-:W-:-:S04]  /*05d0*/  LOP3.LUT R6, R6, 0x80000000, RZ, 0xc0, !PT ;  /* 0x8000000006067812 */ /* 0x000fc800078ec0ff */
[----:B------:R-:W-:Y:S01]  /*05e0*/  LOP3.LUT R6, R6, 0x7f800000, RZ, 0xfc, !PT ;  /* 0x7f80000006067812 */ /* 0x000fe200078efcff */
[----:B------:R-:W-:Y:S06]  /*05f0*/  BRA `(.L_x_8) ;  /* 0x0000000000287947 */ /* 0x000fec0003800000 */
.L_x_6:
[----:B------:R-:W-:Y:S01]  /*0600*/  IMAD R6, R7, 0x800000, R6 ;  /* 0x0080000007067824 */ /* 0x000fe200078e0206 */
[----:B------:R-:W-:Y:S06]  /*0610*/  BRA `(.L_x_8) ;  /* 0x0000000000207947 */ /* 0x000fec0003800000 */
.L_x_5:
[----:B------:R-:W-:-:S04]  /*0620*/  LOP3.LUT R6, R7, 0x80000000, R6, 0x48, !PT ;  /* 0x8000000007067812 */ /* 0x000fc800078e4806 */
[----:B------:R-:W-:Y:S01]  /*0630*/  LOP3.LUT R6, R6, 0x7f800000, RZ, 0xfc, !PT ;  /* 0x7f80000006067812 */ /* 0x000fe200078efcff */
[----:B------:R-:W-:Y:S06]  /*0640*/  BRA `(.L_x_8) ;  /* 0x0000000000147947 */ /* 0x000fec0003800000 */
.L_x_4:
[----:B------:R-:W-:Y:S01]  /*0650*/  LOP3.LUT R6, R7, 0x80000000, R6, 0x48, !PT ;  /* 0x8000000007067812 */ /* 0x000fe200078e4806 */
[----:B------:R-:W-:Y:S06]  /*0660*/  BRA `(.L_x_8) ;  /* 0x00000000000c7947 */ /* 0x000fec0003800000 */
.L_x_3:
[----:B------:R-:W0:Y:S01]  /*0670*/  MUFU.RSQ R6, -QNAN ;  /* 0xffc0000000067908 */ /* 0x000e220000001400 */
[----:B------:R-:W-:Y:S05]  /*0680*/  BRA `(.L_x_8) ;  /* 0x0000000000047947 */ /* 0x000fea0003800000 */
.L_x_2:
[----:B------:R-:W-:-:S07]  /*0690*/  FADD.FTZ R6, R0, 16129 ;  /* 0x467c040000067421 */ /* 0x000fce0000010000 */
.L_x_8:
[----:B------:R-:W-:-:S04]  /*06a0*/  IMAD.MOV.U32 R5, RZ, RZ, 0x0 ;  /* 0x00000000ff057424 */ /* 0x000fc800078e00ff */
[----:B0-----:R-:W-:Y:S05]  /*06b0*/  RET.REL.NODEC R4 `(_Z8postprocPff) ;  /* 0xfffffff804507950 */ /* 0x001fea0003c3ffff */
.L_x_9:
[----:B------:R-:W-:-:S00]  /*06c0*/  BRA `(.L_x_9) ;  /* 0xfffffffc00fc7947 */ /* 0x000fc0000383ffff */
[----:B------:R-:W-:-:S00]  /*06d0*/  NOP ;  /* 0x0000000000007918 */ /* 0x000fc00000000000 */
        /* <DEDUP_REMOVED lines=10> */
.L_x_20:


//--------------------- .text._Z13float_to_int8PfPaf --------------------------
	.section	.text._Z13float_to_int8PfPaf,"ax",@progbits
	.align	128
        .global         _Z13float_to_int8PfPaf
        .type           _Z13float_to_int8PfPaf,@function
        .size           _Z13float_to_int8PfPaf,(.L_x_21 - _Z13float_to_int8PfPaf)
        .other          _Z13float_to_int8PfPaf,@"STO_CUDA_ENTRY STV_DEFAULT"
_Z13float_to_int8PfPaf:
.text._Z13float_to_int8PfPaf:
[----:B------:R-:W-:Y:S01]  /*0000*/  LDC R1, c[0x0][0x37c] ;  /* 0x0000df00ff017b82 */ /* 0x000fe20000000800 */
[----:B------:R-:W0:Y:S07]  /*0010*/  S2R R2, SR_CTAID.X ;  /* 0x0000000000027919 */ /* 0x000e2e0000002500 */
[----:B------:R-:W0:Y:S01]  /*0020*/  LDC.64 R4, c[0x0][0x380] ;  /* 0x0000e000ff047b82 */ /* 0x000e220000000a00 */
[----:B------:R-:W1:Y:S07]  /*0030*/  LDCU.64 UR4, c[0x0][0x358] ;  /* 0x00006b00ff0477ac */ /* 0x000e6e0008000a00 */
[----:B------:R-:W2:Y:S01]  /*0040*/  LDC R9, c[0x0][0x390] ;  /* 0x0000e400ff097b82 */ /* 0x000ea20000000800 */
[----:B0-----:R-:W-:-:S05]  /*0050*/  IMAD.WIDE.U32 R4, R2, 0x4, R4 ;  /* 0x0000000402047825 */ /* 0x001fca00078e0004 */
[----:B-1----:R-:W3:Y:S01]  /*0060*/  LDG.E R0, desc[UR4][R4.64] ;  /* 0x0000000404007981 */ /* 0x002ee2000c1e1900 */
[----:B--2---:R-:W0:Y:S02]  /*0070*/  MUFU.RCP R3, |R9| ;  /* 0x4000000900037308 */ /* 0x004e240000001000 */
[----:B0-----:R-:W-:-:S04]  /*0080*/  FFMA R6, R3, -|R9|, 1 ;  /* 0x3f80000003067423 */ /* 0x001fc80000000c09 */
[----:B------:R-:W-:Y:S01]  /*0090*/  FFMA R3, R3, R6, R3 ;  /* 0x0000000603037223 */ /* 0x000fe20000000003 */
[----:B---3--:R-:W-:-:S04]  /*00a0*/  FMUL R0, R0, 127 ;  /* 0x42fe000000007820 */ /* 0x008fc80000400000 */
[----:B------:R-:W0:Y:S01]  /*00b0*/  FCHK P0, R0, |R9| ;  /* 0x4000000900007302 */ /* 0x000e220000000000 */
[----:B------:R-:W-:-:S04]  /*00c0*/  FFMA R6, R0, R3, RZ ;  /* 0x0000000300067223 */ /* 0x000fc800000000ff */
[----:B------:R-:W-:-:S04]  /*00d0*/  FFMA R7, R6, -|R9|, R0 ;  /* 0xc000000906077223 */ /* 0x000fc80000000000 */
[----:B------:R-:W-:Y:S01]  /*00e0*/  FFMA R6, R3, R7, R6 ;  /* 0x0000000703067223 */ /* 0x000fe20000000006 */
[----:B0-----:R-:W-:Y:S06]  /*00f0*/  @!P0 BRA `(.L_x_10) ;  /* 0x0000000000108947 */ /* 0x001fec0003800000 */
[----:B------:R-:W-:Y:S01]  /*0100*/  FADD R3, |R9|, -RZ ;  /* 0x800000ff09037221 */ /* 0x000fe20000000200 */
[----:B------:R-:W-:-:S07]  /*0110*/  MOV R4, 0x130 ;  /* 0x0000013000047802 */ /* 0x000fce0000000f00 */
[----:B------:R-:W-:Y:S05]  /*0120*/  CALL.REL.NOINC `($__internal_1_$__cuda_sm3x_div_rn_noftz_f32_slowpath) ;  /* 0x00000000001c7944 */ /* 0x000fea0003c00000 */
[----:B------:R-:W-:-:S07]  /*0130*/  IMAD.MOV.U32 R6, RZ, RZ, R0 ;  /* 0x000000ffff067224 */ /* 0x000fce00078e0000 */
.L_x_10:
[----:B------:R-:W0:Y:S01]  /*0140*/  LDCU.64 UR6, c[0x0][0x388] ;  /* 0x00007100ff0677ac */ /* 0x000e220008000a00 */
[----:B------:R-:W1:Y:S01]  /*0150*/  F2I.TRUNC.NTZ R5, R6 ;  /* 0x0000000600057305 */ /* 0x000e62000020f100 */
[----:B0-----:R-:W-:-:S05]  /*0160*/  IADD3 R2, P0, PT, R2, UR6, RZ ;  /* 0x0000000602027c10 */ /* 0x001fca000ff1e0ff */
[----:B------:R-:W-:-:S05]  /*0170*/  IMAD.X R3, RZ, RZ, UR7, P0 ;  /* 0x00000007ff037e24 */ /* 0x000fca00080e06ff */
[----:B-1----:R-:W-:Y:S01]  /*0180*/  STG.E.U8 desc[UR4][R2.64], R5 ;  /* 0x0000000502007986 */ /* 0x002fe2000c101104 */
[----:B------:R-:W-:Y:S05]  /*0190*/  EXIT ;  /* 0x000000000000794d */ /* 0x000fea0003800000 */
        .weak           $__internal_1_$__cuda_sm3x_div_rn_noftz_f32_slowpath
        .type           $__internal_1_$__cuda_sm3x_div_rn_noftz_f32_slowpath,@function
        .size           $__internal_1_$__cuda_sm3x_div_rn_noftz_f32_slowpath,(.L_x_21 - $__internal_1_$__cuda_sm3x_div_rn_noftz_f32_slowpath)
$__internal_1_$__cuda_sm3x_div_rn_noftz_f32_slowpath:
[----:B------:R-:W-:Y:S01]  /*01a0*/  SHF.R.U32.HI R6, RZ, 0x17, R3 ;  /* 0x00000017ff067819 */ /* 0x000fe20000011603 */
[--C-:B------:R-:W-:Y:S01]  /*01b0*/  IMAD.MOV.U32 R7, RZ, RZ, R0.reuse ;  /* 0x000000ffff077224 */ /* 0x100fe200078e0000 */
[----:B------:R-:W-:Y:S02]  /*01c0*/  SHF.R.U32.HI R5, RZ, 0x17, R0 ;  /* 0x00000017ff057819 */ /* 0x000fe40000011600 */
[----:B------:R-:W-:Y:S02]  /*01d0*/  LOP3.LUT R6, R6, 0xff, RZ, 0xc0, !PT ;  /* 0x000000ff06067812 */ /* 0x000fe400078ec0ff */
[----:B------:R-:W-:-:S03]  /*01e0*/  LOP3.LUT R5, R5, 0xff, RZ, 0xc0, !PT ;  /* 0x000000ff05057812 */ /* 0x000fc600078ec0ff */
[----:B------:R-:W-:Y:S02]  /*01f0*/  VIADD R10, R6, 0xffffffff ;  /* 0xffffffff060a7836 */ /* 0x000fe40000000000 */
[----:B------:R-:W-:-:S03]  /*0200*/  VIADD R9, R5, 0xffffffff ;  /* 0xffffffff05097836 */ /* 0x000fc60000000000 */
[----:B------:R-:W-:-:S04]  /*0210*/  ISETP.GT.U32.AND P0, PT, R10, 0xfd, PT ;  /* 0x000000fd0a00780c */ /* 0x000fc80003f04070 */
[----:B------:R-:W-:-:S13]  /*0220*/  ISETP.GT.U32.OR P0, PT, R9, 0xfd, P0 ;  /* 0x000000fd0900780c */ /* 0x000fda0000704470 */
[----:B------:R-:W-:Y:S01]  /*0230*/  @!P0 IMAD.MOV.U32 R8, RZ, RZ, RZ ;  /* 0x000000ffff088224 */ /* 0x000fe200078e00ff */
[----:B------:R-:W-:Y:S06]  /*0240*/  @!P0 BRA `(.L_x_11) ;  /* 0x00000000005c8947 */ /* 0x000fec0003800000 */
[----:B------:R-:W-:Y:S02]  /*0250*/  FSETP.GTU.FTZ.AND P1, PT, |R3|, +INF , PT ;  /* 0x7f8000000300780b */ /* 0x000fe40003f3c200 */
[----:B------:R-:W-:-:S04]  /*0260*/  FSETP.GTU.FTZ.AND P0, PT, |R0|, +INF , PT ;  /* 0x7f8000000000780b */ /* 0x000fc80003f1c200 */
[----:B------:R-:W-:-:S13]  /*0270*/  PLOP3.LUT P0, PT, P0, P1, PT, 0xf8, 0x8f ;  /* 0x00000000008f781c */ /* 0x000fda0000703f70 */
[----:B------:R-:W-:Y:S05]  /*0280*/  @P0 BRA `(.L_x_12) ;  /* 0x0000000400440947 */ /* 0x000fea0003800000 */
[----:B------:R-:W-:-:S13]  /*0290*/  LOP3.LUT P0, RZ, R3, 0x7fffffff, R7, 0xc8, !PT ;  /* 0x7fffffff03ff7812 */ /* 0x000fda000780c807 */
[----:B------:R-:W-:Y:S05]  /*02a0*/  @!P0 BRA `(.L_x_13) ;  /* 0x0000000400348947 */ /* 0x000fea0003800000 */
[C---:B------:R-:W-:Y:S02]  /*02b0*/  FSETP.NEU.FTZ.AND P2, PT, |R0|.reuse, +INF , PT ;  /* 0x7f8000000000780b */ /* 0x040fe40003f5d200 */
[----:B------:R-:W-:Y:S02]  /*02c0*/  FSETP.NEU.FTZ.AND P1, PT, |R3|, +INF , PT ;  /* 0x7f8000000300780b */ /* 0x000fe40003f3d200 */
[----:B------:R-:W-:-:S11]  /*02d0*/  FSETP.NEU.FTZ.AND P0, PT, |R0|, +INF , PT ;  /* 0x7f8000000000780b */ /* 0x000fd60003f1d200 */
[----:B------:R-:W-:Y:S05]  /*02e0*/  @!P1 BRA !P2, `(.L_x_13) ;  /* 0x0000000400249947 */ /* 0x000fea0005000000 */
[----:B------:R-:W-:-:S04]  /*02f0*/  LOP3.LUT P2, RZ, R7, 0x7fffffff, RZ, 0xc0, !PT ;  /* 0x7fffffff07ff7812 */ /* 0x000fc8000784c0ff */
[----:B------:R-:W-:-:S13]  /*0300*/  PLOP3.LUT P1, PT, P1, P2, PT, 0x2f, 0xf2 ;  /* 0x0000000000f2781c */ /* 0x000fda0000f24577 */
[----:B------:R-:W-:Y:S05]  /*0310*/  @P1 BRA `(.L_x_14) ;  /* 0x0000000400101947 */ /* 0x000fea0003800000 */
[----:B------:R-:W-:-:S04]  /*0320*/  LOP3.LUT P1, RZ, R3, 0x7fffffff, RZ, 0xc0, !PT ;  /* 0x7fffffff03ff7812 */ /* 0x000fc8000782c0ff */
[----:B------:R-:W-:-:S13]  /*0330*/  PLOP3.LUT P0, PT, P0, P1, PT, 0x2f, 0xf2 ;  /* 0x0000000000f2781c */ /* 0x000fda0000702577 */
[----:B------:R-:W-:Y:S05]  /*0340*/  @P0 BRA `(.L_x_15) ;  /* 0x0000000000f80947 */ /* 0x000fea0003800000 */
[----:B------:R-:W-:Y:S02]  /*0350*/  ISETP.GE.AND P0, PT, R9, RZ, PT ;  /* 0x000000ff0900720c */ /* 0x000fe40003f06270 */
[----:B------:R-:W-:-:S11]  /*0360*/  ISETP.GE.AND P1, PT, R10, RZ, PT ;  /* 0x000000ff0a00720c */ /* 0x000fd60003f26270 */
[----:B------:R-:W-:Y:S02]  /*0370*/  @P0 IMAD.MOV.U32 R8, RZ, RZ, RZ ;  /* 0x000000ffff080224 */ /* 0x000fe400078e00ff */
[----:B------:R-:W-:Y:S01]  /*0380*/  @!P0 FFMA R7, R0, 1.84467440737095516160e+19, RZ ;  /* 0x5f80000000078823 */ /* 0x000fe200000000ff */
[----:B------:R-:W-:Y:S02]  /*0390*/  @!P0 IMAD.MOV.U32 R8, RZ, RZ, -0x40 ;  /* 0xffffffc0ff088424 */ /* 0x000fe400078e00ff */
[----:B------:R-:W-:Y:S02]  /*03a0*/  @!P1 FFMA R3, R3, 1.84467440737095516160e+19, RZ ;  /* 0x5f80000003039823 */ /* 0x000fe400000000ff */
[----:B------:R-:W-:-:S07]  /*03b0*/  @!P1 VIADD R8, R8, 0x40 ;  /* 0x0000004008089836 */ /* 0x000fce0000000000 */
.L_x_11:
[----:B------:R-:W-:Y:S01]  /*03c0*/  LEA R0, R6, 0xc0800000, 0x17 ;  /* 0xc080000006007811 */ /* 0x000fe200078eb8ff */
[----:B------:R-:W-:-:S04]  /*03d0*/  VIADD R5, R5, 0xffffff81 ;  /* 0xffffff8105057836 */ /* 0x000fc80000000000 */
[----:B------:R-:W-:Y:S02]  /*03e0*/  IMAD.IADD R3, R3, 0x1, -R0 ;  /* 0x0000000103037824 */ /* 0x000fe400078e0a00 */
[C---:B------:R-:W-:Y:S01]  /*03f0*/  IMAD R0, R5.reuse, -0x800000, R7 ;  /* 0xff80000005007824 */ /* 0x040fe200078e0207 */
[----:B------:R-:W-:Y:S01]  /*0400*/  IADD3 R5, PT, PT, R5, 0x7f, -R6 ;  /* 0x0000007f05057810 */ /* 0x000fe20007ffe806 */
[----:B------:R-:W0:Y:S01]  /*0410*/  MUFU.RCP R9, R3 ;  /* 0x0000000300097308 */ /* 0x000e220000001000 */
[----:B------:R-:W-:-:S03]  /*0420*/  FADD.FTZ R11, -R3, -RZ ;  /* 0x800000ff030b7221 */ /* 0x000fc60000010100 */
[----:B------:R-:W-:Y:S02]  /*0430*/  IMAD.IADD R5, R5, 0x1, R8 ;  /* 0x0000000105057824 */ /* 0x000fe400078e0208 */
        /* <DEDUP_REMOVED lines=20> */
[CCC-:B------:R-:W-:Y:S01]  /*0580*/  FFMA.RZ R3, R12.reuse, R10.reuse, R7.reuse ;  /* 0x0000000a0c037223 */ /* 0x1c0fe2000000c007 */
[C---:B------:R-:W-:Y:S02]  /*0590*/  VIADD R8, R9.reuse, 0x20 ;  /* 0x0000002009087836 */ /* 0x040fe40000000000 */
[CCC-:B------:R-:W-:Y:S01]  /*05a0*/  FFMA.RM R6, R12.reuse, R10.reuse, R7.reuse ;  /* 0x0000000a0c067223 */ /* 0x1c0fe20000004007 */
[----:B------:R-:W-:Y:S02]  /*05b0*/  ISETP.NE.AND P2, PT, R9, RZ, PT ;  /* 0x000000ff0900720c */ /* 0x000fe40003f45270 */
[----:B------:R-:W-:Y:S01]  /*05c0*/  LOP3.LUT R5, R3, 0x7fffff, RZ, 0xc0, !PT ;  /* 0x007fffff03057812 */ /* 0x000fe200078ec0ff */
[----:B------:R-:W-:Y:S01]  /*05d0*/  FFMA.RP R3, R12, R10, R7 ;  /* 0x0000000a0c037223 */ /* 0x000fe20000008007 */
[----:B------:R-:W-:Y:S01]  /*05e0*/  IMAD.MOV R7, RZ, RZ, -R9 ;  /* 0x000000ffff077224 */ /* 0x000fe200078e0a09 */
[----:B------:R-:W-:Y:S02]  /*05f0*/  ISETP.NE.AND P1, PT, R9, RZ, PT ;  /* 0x000000ff0900720c */ /* 0x000fe40003f25270 */
[----:B------:R-:W-:-:S02]  /*0600*/  LOP3.LUT R5, R5, 0x800000, RZ, 0xfc, !PT ;  /* 0x0080000005057812 */ /* 0x000fc400078efcff */
        /* <DEDUP_REMOVED lines=13> */
.L_x_17:
[----:B------:R-:W-:-:S04]  /*06e0*/  LOP3.LUT R0, R0, 0x80000000, RZ, 0xc0, !PT ;  /* 0x8000000000007812 */ /* 0x000fc800078ec0ff */
[----:B------:R-:W-:Y:S01]  /*06f0*/  LOP3.LUT R0, R0, 0x7f800000, RZ, 0xfc, !PT ;  /* 0x7f80000000007812 */ /* 0x000fe200078efcff */
[----:B------:R-:W-:Y:S06]  /*0700*/  BRA `(.L_x_18) ;  /* 0x0000000000287947 */ /* 0x000fec0003800000 */
.L_x_16:
[----:B------:R-:W-:Y:S01]  /*0710*/  IMAD R0, R5, 0x800000, R0 ;  /* 0x0080000005007824 */ /* 0x000fe200078e0200 */
[----:B------:R-:W-:Y:S06]  /*0720*/  BRA `(.L_x_18) ;  /* 0x0000000000207947 */ /* 0x000fec0003800000 */
.L_x_15:
[----:B------:R-:W-:-:S04]  /*0730*/  LOP3.LUT R0, R3, 0x80000000, R7, 0x48, !PT ;  /* 0x8000000003007812 */ /* 0x000fc800078e4807 */
[----:B------:R-:W-:Y:S01]  /*0740*/  LOP3.LUT R0, R0, 0x7f800000, RZ, 0xfc, !PT ;  /* 0x7f80000000007812 */ /* 0x000fe200078efcff */
[----:B------:R-:W-:Y:S06]  /*0750*/  BRA `(.L_x_18) ;  /* 0x0000000000147947 */ /* 0x000fec0003800000 */
.L_x_14:
[----:B------:R-:W-:Y:S01]  /*0760*/  LOP3.LUT R0, R3, 0x80000000, R7, 0x48, !PT ;  /* 0x8000000003007812 */ /* 0x000fe200078e4807 */
[----:B------:R-:W-:Y:S06]  /*0770*/  BRA `(.L_x_18) ;  /* 0x00000000000c7947 */ /* 0x000fec0003800000 */
.L_x_13:
[----:B------:R-:W0:Y:S01]  /*0780*/  MUFU.RSQ R0, -QNAN ;  /* 0xffc0000000007908 */ /* 0x000e220000001400 */
[----:B------:R-:W-:Y:S05]  /*0790*/  BRA `(.L_x_18) ;  /* 0x0000000000047947 */ /* 0x000fea0003800000 */
.L_x_12:
[----:B------:R-:W-:-:S07]  /*07a0*/  FADD.FTZ R0, R0, R3 ;  /* 0x0000000300007221 */ /* 0x000fce0000010000 */
.L_x_18:
[----:B------:R-:W-:-:S04]  /*07b0*/  IMAD.MOV.U32 R5, RZ, RZ, 0x0 ;  /* 0x00000000ff057424 */ /* 0x000fc800078e00ff */
[----:B0-----:R-:W-:Y:S05]  /*07c0*/  RET.REL.NODEC R4 `(_Z13float_to_int8PfPaf) ;  /* 0xfffffff8040c7950 */ /* 0x001fea0003c3ffff */
.L_x_19:
        /* <DEDUP_REMOVED lines=11> */
.L_x_21:


//--------------------- .nv.shared.reserved.0     --------------------------
	.section	.nv.shared.reserved.0,"aw",@nobits
	.weak		__nv_reservedSMEM_offset_0_alias
	.size		__nv_reservedSMEM_offset_0_alias, 0, 64
	.other		__nv_reservedSMEM_offset_0_alias,@"STO_CUDA_RESERVED_SHARED STV_DEFAULT"
__nv_reservedSMEM_offset_0_alias:
	.zero		0
	.zero		64


//--------------------- .nv.constant0._Z8postprocPff --------------------------
	.section	.nv.constant0._Z8postprocPff,"a",@progbits
	.sectionflags	@""
	.align	4
.nv.constant0._Z8postprocPff:
	.zero		908


//--------------------- .nv.constant0._Z13float_to_int8PfPaf --------------------------
	.section	.nv.constant0._Z13float_to_int8PfPaf,"a",@progbits
	.sectionflags	@""
	.align	4
.nv.constant0._Z13float_to_int8PfPaf:
	.zero		916


//--------------------- SYMBOLS --------------------------

	.type		.nv.reservedSmem.offset0,@object
	.size		.nv.reservedSmem.offset0,0x4
